//
// Generated by NVIDIA NVVM Compiler
//
// Compiler Build ID: CL-36424714
// Cuda compilation tools, release 13.0, V13.0.88
// Based on NVVM 20.0.0
//

.version 9.0
.target sm_100
.address_size 64

	// .globl	_Z8multiplyPfS_S_iiii

.visible .entry _Z8multiplyPfS_S_iiii(
	.param .u64 .ptr .align 1 _Z8multiplyPfS_S_iiii_param_0,
	.param .u64 .ptr .align 1 _Z8multiplyPfS_S_iiii_param_1,
	.param .u64 .ptr .align 1 _Z8multiplyPfS_S_iiii_param_2,
	.param .u32 _Z8multiplyPfS_S_iiii_param_3,
	.param .u32 _Z8multiplyPfS_S_iiii_param_4,
	.param .u32 _Z8multiplyPfS_S_iiii_param_5,
	.param .u32 _Z8multiplyPfS_S_iiii_param_6
)
{
	.reg .pred 	%p<2>;
	.reg .b32 	%r<10>;
	.reg .b32 	%f<4>;
	.reg .b64 	%rd<13>;

	ld.param.u64 	%rd1, [_Z8multiplyPfS_S_iiii_param_0];
	ld.param.u64 	%rd2, [_Z8multiplyPfS_S_iiii_param_1];
	ld.param.u64 	%rd3, [_Z8multiplyPfS_S_iiii_param_2];
	ld.param.u32 	%r4, [_Z8multiplyPfS_S_iiii_param_3];
	ld.param.u32 	%r5, [_Z8multiplyPfS_S_iiii_param_4];
	ld.param.u32 	%r3, [_Z8multiplyPfS_S_iiii_param_5];
	mov.u32 	%r6, %ctaid.x;
	mov.u32 	%r7, %ntid.x;
	mov.u32 	%r8, %tid.x;
	mad.lo.s32 	%r1, %r6, %r7, %r8;
	add.s32 	%r2, %r4, %r1;
	setp.ge.s32 	%p1, %r2, %r5;
	@%p1 bra 	$L__BB0_2;
	cvta.to.global.u64 	%rd4, %rd1;
	cvta.to.global.u64 	%rd5, %rd2;
	cvta.to.global.u64 	%rd6, %rd3;
	mul.wide.s32 	%rd7, %r2, 4;
	add.s64 	%rd8, %rd4, %rd7;
	ld.global.f32 	%f1, [%rd8];
	add.s32 	%r9, %r3, %r1;
	mul.wide.s32 	%rd9, %r9, 4;
	add.s64 	%rd10, %rd5, %rd9;
	ld.global.f32 	%f2, [%rd10];
	mul.f32 	%f3, %f1, %f2;
	mul.wide.s32 	%rd11, %r1, 4;
	add.s64 	%rd12, %rd6, %rd11;
	st.global.f32 	[%rd12], %f3;
$L__BB0_2:
	ret;

}
	// .globl	_Z17multiply_num_vectPfS_fii
.visible .entry _Z17multiply_num_vectPfS_fii(
	.param .u64 .ptr .align 1 _Z17multiply_num_vectPfS_fii_param_0,
	.param .u64 .ptr .align 1 _Z17multiply_num_vectPfS_fii_param_1,
	.param .f32 _Z17multiply_num_vectPfS_fii_param_2,
	.param .u32 _Z17multiply_num_vectPfS_fii_param_3,
	.param .u32 _Z17multiply_num_vectPfS_fii_param_4
)
{
	.reg .pred 	%p<2>;
	.reg .b32 	%r<8>;
	.reg .b32 	%f<4>;
	.reg .b64 	%rd<9>;

	ld.param.u64 	%rd1, [_Z17multiply_num_vectPfS_fii_param_0];
	ld.param.u64 	%rd2, [_Z17multiply_num_vectPfS_fii_param_1];
	ld.param.f32 	%f1, [_Z17multiply_num_vectPfS_fii_param_2];
	ld.param.u32 	%r3, [_Z17multiply_num_vectPfS_fii_param_3];
	ld.param.u32 	%r4, [_Z17multiply_num_vectPfS_fii_param_4];
	mov.u32 	%r5, %ctaid.x;
	mov.u32 	%r6, %ntid.x;
	mov.u32 	%r7, %tid.x;
	mad.lo.s32 	%r1, %r5, %r6, %r7;
	add.s32 	%r2, %r3, %r1;
	setp.ge.s32 	%p1, %r2, %r4;
	@%p1 bra 	$L__BB1_2;
	cvta.to.global.u64 	%rd3, %rd1;
	cvta.to.global.u64 	%rd4, %rd2;
	mul.wide.s32 	%rd5, %r2, 4;
	add.s64 	%rd6, %rd3, %rd5;
	ld.global.f32 	%f2, [%rd6];
	mul.f32 	%f3, %f1, %f2;
	mul.wide.s32 	%rd7, %r1, 4;
	add.s64 	%rd8, %rd4, %rd7;
	st.global.f32 	[%rd8], %f3;
$L__BB1_2:
	ret;

}
	// .globl	_Z3sumPfS_ii
.visible .entry _Z3sumPfS_ii(
	.param .u64 .ptr .align 1 _Z3sumPfS_ii_param_0,
	.param .u64 .ptr .align 1 _Z3sumPfS_ii_param_1,
	.param .u32 _Z3sumPfS_ii_param_2,
	.param .u32 _Z3sumPfS_ii_param_3
)
{
	.reg .pred 	%p<7>;
	.reg .b32 	%r<29>;
	.reg .b32 	%f<19>;
	.reg .b64 	%rd<12>;

	ld.param.u64 	%rd5, [_Z3sumPfS_ii_param_0];
	ld.param.u64 	%rd4, [_Z3sumPfS_ii_param_1];
	ld.param.u32 	%r16, [_Z3sumPfS_ii_param_2];
	ld.param.u32 	%r17, [_Z3sumPfS_ii_param_3];
	cvta.to.global.u64 	%rd1, %rd5;
	mov.u32 	%r18, %ctaid.x;
	mov.u32 	%r19, %ntid.x;
	mov.u32 	%r20, %tid.x;
	mad.lo.s32 	%r1, %r18, %r19, %r20;
	setp.ge.s32 	%p1, %r1, %r17;
	@%p1 bra 	$L__BB2_8;
	cvta.to.global.u64 	%rd6, %rd4;
	shl.b32 	%r2, %r1, 4;
	add.s32 	%r21, %r2, 16;
	min.s32 	%r3, %r21, %r16;
	mul.wide.s32 	%rd7, %r1, 4;
	add.s64 	%rd2, %rd6, %rd7;
	mov.b32 	%r22, 0;
	st.global.u32 	[%rd2], %r22;
	setp.ge.s32 	%p2, %r2, %r3;
	@%p2 bra 	$L__BB2_8;
	and.b32  	%r4, %r3, 3;
	setp.eq.s32 	%p3, %r4, 0;
	mov.f32 	%f17, 0f00000000;
	mov.u32 	%r26, %r2;
	@%p3 bra 	$L__BB2_5;
	neg.s32 	%r24, %r4;
	mov.f32 	%f17, 0f00000000;
	mov.u32 	%r26, %r2;
$L__BB2_4:
	.pragma "nounroll";
	mul.wide.s32 	%rd8, %r26, 4;
	add.s64 	%rd9, %rd1, %rd8;
	ld.global.f32 	%f8, [%rd9];
	add.f32 	%f17, %f17, %f8;
	st.global.f32 	[%rd2], %f17;
	add.s32 	%r26, %r26, 1;
	add.s32 	%r24, %r24, 1;
	setp.ne.s32 	%p4, %r24, 0;
	@%p4 bra 	$L__BB2_4;
$L__BB2_5:
	sub.s32 	%r23, %r2, %r3;
	setp.gt.u32 	%p5, %r23, -4;
	@%p5 bra 	$L__BB2_8;
	sub.s32 	%r27, %r26, %r3;
	add.s64 	%rd3, %rd1, 8;
$L__BB2_7:
	mul.wide.s32 	%rd10, %r26, 4;
	add.s64 	%rd11, %rd3, %rd10;
	ld.global.f32 	%f9, [%rd11+-8];
	add.f32 	%f10, %f17, %f9;
	st.global.f32 	[%rd2], %f10;
	ld.global.f32 	%f11, [%rd11+-4];
	add.f32 	%f12, %f10, %f11;
	st.global.f32 	[%rd2], %f12;
	ld.global.f32 	%f13, [%rd11];
	add.f32 	%f14, %f12, %f13;
	st.global.f32 	[%rd2], %f14;
	ld.global.f32 	%f15, [%rd11+4];
	add.f32 	%f17, %f14, %f15;
	st.global.f32 	[%rd2], %f17;
	add.s32 	%r26, %r26, 4;
	add.s32 	%r27, %r27, 4;
	setp.ne.s32 	%p6, %r27, 0;
	@%p6 bra 	$L__BB2_7;
$L__BB2_8:
	ret;

}
	// .globl	_Z9sum_elemsPfS_iiii
.visible .entry _Z9sum_elemsPfS_iiii(
	.param .u64 .ptr .align 1 _Z9sum_elemsPfS_iiii_param_0,
	.param .u64 .ptr .align 1 _Z9sum_elemsPfS_iiii_param_1,
	.param .u32 _Z9sum_elemsPfS_iiii_param_2,
	.param .u32 _Z9sum_elemsPfS_iiii_param_3,
	.param .u32 _Z9sum_elemsPfS_iiii_param_4,
	.param .u32 _Z9sum_elemsPfS_iiii_param_5
)
{
	.reg .pred 	%p<2>;
	.reg .b32 	%r<10>;
	.reg .b32 	%f<4>;
	.reg .b64 	%rd<9>;

	ld.param.u64 	%rd1, [_Z9sum_elemsPfS_iiii_param_0];
	ld.param.u64 	%rd2, [_Z9sum_elemsPfS_iiii_param_1];
	ld.param.u32 	%r3, [_Z9sum_elemsPfS_iiii_param_2];
	ld.param.u32 	%r4, [_Z9sum_elemsPfS_iiii_param_3];
	ld.param.u32 	%r5, [_Z9sum_elemsPfS_iiii_param_4];
	mov.u32 	%r6, %ctaid.x;
	mov.u32 	%r7, %ntid.x;
	mov.u32 	%r8, %tid.x;
	mad.lo.s32 	%r9, %r6, %r7, %r8;
	add.s32 	%r1, %r3, %r9;
	add.s32 	%r2, %r5, %r9;
	setp.ge.s32 	%p1, %r1, %r4;
	@%p1 bra 	$L__BB3_2;
	cvta.to.global.u64 	%rd3, %rd2;
	cvta.to.global.u64 	%rd4, %rd1;
	mul.wide.s32 	%rd5, %r2, 4;
	add.s64 	%rd6, %rd3, %rd5;
	ld.global.f32 	%f1, [%rd6];
	mul.wide.s32 	%rd7, %r1, 4;
	add.s64 	%rd8, %rd4, %rd7;
	ld.global.f32 	%f2, [%rd8];
	add.f32 	%f3, %f1, %f2;
	st.global.f32 	[%rd6], %f3;
$L__BB3_2:
	ret;

}


// ===== COMPILED SASS (sm_100) =====

	.target	sm_100

	.elftype	@"ET_EXEC"


//--------------------- .note.nv.tkinfo           --------------------------
	.section	.note.nv.tkinfo,"",@"SHT_NOTE"
	.sectionflags	@"SHF_NOTE_NV_TKINFO"
	.tkinfo
        /*0018*/ 	.word	0x00000002
        /*0030*/ 	.string	""
        /*0030*/ 	.string	"ptxas"
        /*0030*/ 	.string	"Cuda compilation tools, release 13.0, V13.0.88"
        /*0030*/ 	.string	"Build cuda_13.0.r13.0/compiler.36424714_0"
        /*0030*/ 	.string	"-arch sm_100 -m 64 "



//--------------------- .note.nv.cuinfo           --------------------------
	.section	.note.nv.cuinfo,"",@"SHT_NOTE"
	.sectionflags	@"SHF_NOTE_NV_CUINFO"
        /*0018*/ 	.short	0x0002
        /*001a*/ 	.short	0x0064
        /*001c*/ 	.short	0x0082
	.zero		2


//--------------------- .nv.info                  --------------------------
	.section	.nv.info,"",@"SHT_CUDA_INFO"
	.align	4


	//----- nvinfo : EIATTR_REGCOUNT
	.align		4
        /*0000*/ 	.byte	0x04, 0x2f
        /*0002*/ 	.short	(.L_1 - .L_0)
	.align		4
.L_0:
        /*0004*/ 	.word	index@(_Z8multiplyPfS_S_iiii)
        /*0008*/ 	.word	0x0000000e


	//----- nvinfo : EIATTR_FRAME_SIZE
	.align		4
.L_1:
        /*000c*/ 	.byte	0x04, 0x11
        /*000e*/ 	.short	(.L_3 - .L_2)
	.align		4
.L_2:
        /*0010*/ 	.word	index@(_Z8multiplyPfS_S_iiii)
        /*0014*/ 	.word	0x00000000


	//----- nvinfo : EIATTR_REGCOUNT
	.align		4
.L_3:
        /*0018*/ 	.byte	0x04, 0x2f
        /*001a*/ 	.short	(.L_5 - .L_4)
	.align		4
.L_4:
        /*001c*/ 	.word	index@(_Z17multiply_num_vectPfS_fii)
        /*0020*/ 	.word	0x0000000a


	//----- nvinfo : EIATTR_FRAME_SIZE
	.align		4
.L_5:
        /*0024*/ 	.byte	0x04, 0x11
        /*0026*/ 	.short	(.L_7 - .L_6)
	.align		4
.L_6:
        /*0028*/ 	.word	index@(_Z17multiply_num_vectPfS_fii)
        /*002c*/ 	.word	0x00000000


	//----- nvinfo : EIATTR_REGCOUNT
	.align		4
.L_7:
        /*0030*/ 	.byte	0x04, 0x2f
        /*0032*/ 	.short	(.L_9 - .L_8)
	.align		4
.L_8:
        /*0034*/ 	.word	index@(_Z3sumPfS_ii)
        /*0038*/ 	.word	0x00000012


	//----- nvinfo : EIATTR_FRAME_SIZE
	.align		4
.L_9:
        /*003c*/ 	.byte	0x04, 0x11
        /*003e*/ 	.short	(.L_11 - .L_10)
	.align		4
.L_10:
        /*0040*/ 	.word	index@(_Z3sumPfS_ii)
        /*0044*/ 	.word	0x00000000


	//----- nvinfo : EIATTR_REGCOUNT
	.align		4
.L_11:
        /*0048*/ 	.byte	0x04, 0x2f
        /*004a*/ 	.short	(.L_13 - .L_12)
	.align		4
.L_12:
        /*004c*/ 	.word	index@(_Z9sum_elemsPfS_iiii)
        /*0050*/ 	.word	0x0000000c


	//----- nvinfo : EIATTR_FRAME_SIZE
	.align		4
.L_13:
        /*0054*/ 	.byte	0x04, 0x11
        /*0056*/ 	.short	(.L_15 - .L_14)
	.align		4
.L_14:
        /*0058*/ 	.word	index@(_Z9sum_elemsPfS_iiii)
        /*005c*/ 	.word	0x00000000


	//----- nvinfo : EIATTR_MIN_STACK_SIZE
	.align		4
.L_15:
        /*0060*/ 	.byte	0x04, 0x12
        /*0062*/ 	.short	(.L_17 - .L_16)
	.align		4
.L_16:
        /*0064*/ 	.word	index@(_Z9sum_elemsPfS_iiii)
        /*0068*/ 	.word	0x00000000


	//----- nvinfo : EIATTR_MIN_STACK_SIZE
	.align		4
.L_17:
        /*006c*/ 	.byte	0x04, 0x12
        /*006e*/ 	.short	(.L_19 - .L_18)
	.align		4
.L_18:
        /*0070*/ 	.word	index@(_Z3sumPfS_ii)
        /*0074*/ 	.word	0x00000000


	//----- nvinfo : EIATTR_MIN_STACK_SIZE
	.align		4
.L_19:
        /*0078*/ 	.byte	0x04, 0x12
        /*007a*/ 	.short	(.L_21 - .L_20)
	.align		4
.L_20:
        /*007c*/ 	.word	index@(_Z17multiply_num_vectPfS_fii)
        /*0080*/ 	.word	0x00000000


	//----- nvinfo : EIATTR_MIN_STACK_SIZE
	.align		4
.L_21:
        /*0084*/ 	.byte	0x04, 0x12
        /*0086*/ 	.short	(.L_23 - .L_22)
	.align		4
.L_22:
        /*0088*/ 	.word	index@(_Z8multiplyPfS_S_iiii)
        /*008c*/ 	.word	0x00000000
.L_23:


//--------------------- .nv.compat                --------------------------
	.section	.nv.compat,"",@"SHT_CUDA_COMPAT_INFO"
	.align	4
        /*0000*/ 	.byte	0x02, 0x09, 0x00, 0x00, 0x02, 0x02, 0x01, 0x00, 0x02, 0x05, 0x05, 0x00, 0x03, 0x07, 0x01, 0x01
        /*0010*/ 	.byte	0x02, 0x03, 0x00, 0x00, 0x02, 0x06, 0x01, 0x00, 0x04, 0x0b, 0x08, 0x00, 0x09, 0x00, 0x00, 0x00
        /*0020*/ 	.byte	0x00, 0x00, 0x00, 0x00


//--------------------- .nv.info._Z9sum_elemsPfS_iiii --------------------------
	.section	.nv.info._Z9sum_elemsPfS_iiii,"",@"SHT_CUDA_INFO"
	.sectionflags	@""
	.align	4


	//----- nvinfo : EIATTR_CUDA_API_VERSION
	.align		4
        /*0000*/ 	.byte	0x04, 0x37
        /*0002*/ 	.short	(.L_25 - .L_24)
.L_24:
        /*0004*/ 	.word	0x00000082


	//----- nvinfo : EIATTR_KPARAM_INFO
	.align		4
.L_25:
        /*0008*/ 	.byte	0x04, 0x17
        /*000a*/ 	.short	(.L_27 - .L_26)
.L_26:
        /*000c*/ 	.word	0x00000000
        /*0010*/ 	.short	0x0005
        /*0012*/ 	.short	0x001c
        /*0014*/ 	.byte	0x00, 0xf0, 0x11, 0x00


	//----- nvinfo : EIATTR_KPARAM_INFO
	.align		4
.L_27:
        /*0018*/ 	.byte	0x04, 0x17
        /*001a*/ 	.short	(.L_29 - .L_28)
.L_28:
        /*001c*/ 	.word	0x00000000
        /*0020*/ 	.short	0x0004
        /*0022*/ 	.short	0x0018
        /*0024*/ 	.byte	0x00, 0xf0, 0x11, 0x00


	//----- nvinfo : EIATTR_KPARAM_INFO
	.align		4
.L_29:
        /*0028*/ 	.byte	0x04, 0x17
        /*002a*/ 	.short	(.L_31 - .L_30)
.L_30:
        /*002c*/ 	.word	0x00000000
        /*0030*/ 	.short	0x0003
        /*0032*/ 	.short	0x0014
        /*0034*/ 	.byte	0x00, 0xf0, 0x11, 0x00


	//----- nvinfo : EIATTR_KPARAM_INFO
	.align		4
.L_31:
        /*0038*/ 	.byte	0x04, 0x17
        /*003a*/ 	.short	(.L_33 - .L_32)
.L_32:
        /*003c*/ 	.word	0x00000000
        /*0040*/ 	.short	0x0002
        /*0042*/ 	.short	0x0010
        /*0044*/ 	.byte	0x00, 0xf0, 0x11, 0x00


	//----- nvinfo : EIATTR_KPARAM_INFO
	.align		4
.L_33:
        /*0048*/ 	.byte	0x04, 0x17
        /*004a*/ 	.short	(.L_35 - .L_34)
.L_34:
        /*004c*/ 	.word	0x00000000
        /*0050*/ 	.short	0x0001
        /*0052*/ 	.short	0x0008
        /*0054*/ 	.byte	0x00, 0xf5, 0x21, 0x00


	//----- nvinfo : EIATTR_KPARAM_INFO
	.align		4
.L_35:
        /*0058*/ 	.byte	0x04, 0x17
        /*005a*/ 	.short	(.L_37 - .L_36)
.L_36:
        /*005c*/ 	.word	0x00000000
        /*0060*/ 	.short	0x0000
        /*0062*/ 	.short	0x0000
        /*0064*/ 	.byte	0x00, 0xf5, 0x21, 0x00


	//----- nvinfo : EIATTR_SPARSE_MMA_MASK
	.align		4
.L_37:
        /*0068*/ 	.byte	0x03, 0x50
        /*006a*/ 	.short	0x0000


	//----- nvinfo : EIATTR_MAXREG_COUNT
	.align		4
        /*006c*/ 	.byte	0x03, 0x1b
        /*006e*/ 	.short	0x00ff


	//----- nvinfo : EIATTR_MERCURY_ISA_VERSION
	.align		4
        /*0070*/ 	.byte	0x03, 0x5f
        /*0072*/ 	.short	0x0101


	//----- nvinfo : EIATTR_VRC_CTA_INIT_COUNT
	.align		4
        /*0074*/ 	.byte	0x02, 0x4a
	.zero		1
	.zero		1


	//----- nvinfo : EIATTR_EXIT_INSTR_OFFSETS
	.align		4
        /*0078*/ 	.byte	0x04, 0x1c
        /*007a*/ 	.short	(.L_39 - .L_38)


	//   ....[0]....
.L_38:
        /*007c*/ 	.word	0x000000a0


	//   ....[1]....
        /*0080*/ 	.word	0x00000140


	//----- nvinfo : EIATTR_CBANK_PARAM_SIZE
	.align		4
.L_39:
        /*0084*/ 	.byte	0x03, 0x19
        /*0086*/ 	.short	0x0020


	//----- nvinfo : EIATTR_PARAM_CBANK
	.align		4
        /*0088*/ 	.byte	0x04, 0x0a
        /*008a*/ 	.short	(.L_41 - .L_40)
	.align		4
.L_40:
        /*008c*/ 	.word	index@(.nv.constant0._Z9sum_elemsPfS_iiii)
        /*0090*/ 	.short	0x0380
        /*0092*/ 	.short	0x0020


	//----- nvinfo : EIATTR_SW_WAR
	.align		4
.L_41:
        /*0094*/ 	.byte	0x04, 0x36
        /*0096*/ 	.short	(.L_43 - .L_42)
.L_42:
        /*0098*/ 	.word	0x00000008
.L_43:


//--------------------- .nv.info._Z3sumPfS_ii     --------------------------
	.section	.nv.info._Z3sumPfS_ii,"",@"SHT_CUDA_INFO"
	.sectionflags	@""
	.align	4


	//----- nvinfo : EIATTR_CUDA_API_VERSION
	.align		4
        /*0000*/ 	.byte	0x04, 0x37
        /*0002*/ 	.short	(.L_45 - .L_44)
.L_44:
        /*0004*/ 	.word	0x00000082


	//----- nvinfo : EIATTR_KPARAM_INFO
	.align		4
.L_45:
        /*0008*/ 	.byte	0x04, 0x17
        /*000a*/ 	.short	(.L_47 - .L_46)
.L_46:
        /*000c*/ 	.word	0x00000000
        /*0010*/ 	.short	0x0003
        /*0012*/ 	.short	0x0014
        /*0014*/ 	.byte	0x00, 0xf0, 0x11, 0x00


	//----- nvinfo : EIATTR_KPARAM_INFO
	.align		4
.L_47:
        /*0018*/ 	.byte	0x04, 0x17
        /*001a*/ 	.short	(.L_49 - .L_48)
.L_48:
        /*001c*/ 	.word	0x00000000
        /*0020*/ 	.short	0x0002
        /*0022*/ 	.short	0x0010
        /*0024*/ 	.byte	0x00, 0xf0, 0x11, 0x00


	//----- nvinfo : EIATTR_KPARAM_INFO
	.align		4
.L_49:
        /*0028*/ 	.byte	0x04, 0x17
        /*002a*/ 	.short	(.L_51 - .L_50)
.L_50:
        /*002c*/ 	.word	0x00000000
        /*0030*/ 	.short	0x0001
        /*0032*/ 	.short	0x0008
        /*0034*/ 	.byte	0x00, 0xf5, 0x21, 0x00


	//----- nvinfo : EIATTR_KPARAM_INFO
	.align		4
.L_51:
        /*0038*/ 	.byte	0x04, 0x17
        /*003a*/ 	.short	(.L_53 - .L_52)
.L_52:
        /*003c*/ 	.word	0x00000000
        /*0040*/ 	.short	0x0000
        /*0042*/ 	.short	0x0000
        /*0044*/ 	.byte	0x00, 0xf5, 0x21, 0x00


	//----- nvinfo : EIATTR_SPARSE_MMA_MASK
	.align		4
.L_53:
        /*0048*/ 	.byte	0x03, 0x50
        /*004a*/ 	.short	0x0000


	//----- nvinfo : EIATTR_MAXREG_COUNT
	.align		4
        /*004c*/ 	.byte	0x03, 0x1b
        /*004e*/ 	.short	0x00ff


	//----- nvinfo : EIATTR_MERCURY_ISA_VERSION
	.align		4
        /*0050*/ 	.byte	0x03, 0x5f
        /*0052*/ 	.short	0x0101


	//----- nvinfo : EIATTR_VRC_CTA_INIT_COUNT
	.align		4
        /*0054*/ 	.byte	0x02, 0x4a
	.zero		1
	.zero		1


	//----- nvinfo : EIATTR_EXIT_INSTR_OFFSETS
	.align		4
        /*0058*/ 	.byte	0x04, 0x1c
        /*005a*/ 	.short	(.L_55 - .L_54)


	//   ....[0]....
.L_54:
        /*005c*/ 	.word	0x00000070


	//   ....[1]....
        /*0060*/ 	.word	0x00000100


	//   ....[2]....
        /*0064*/ 	.word	0x00000230


	//   ....[3]....
        /*0068*/ 	.word	0x000003b0


	//----- nvinfo : EIATTR_CRS_STACK_SIZE
	.align		4
.L_55:
        /*006c*/ 	.byte	0x04, 0x1e
        /*006e*/ 	.short	(.L_57 - .L_56)
.L_56:
        /*0070*/ 	.word	0x00000000


	//----- nvinfo : EIATTR_CBANK_PARAM_SIZE
	.align		4
.L_57:
        /*0074*/ 	.byte	0x03, 0x19
        /*0076*/ 	.short	0x0018


	//----- nvinfo : EIATTR_PARAM_CBANK
	.align		4
        /*0078*/ 	.byte	0x04, 0x0a
        /*007a*/ 	.short	(.L_59 - .L_58)
	.align		4
.L_58:
        /*007c*/ 	.word	index@(.nv.constant0._Z3sumPfS_ii)
        /*0080*/ 	.short	0x0380
        /*0082*/ 	.short	0x0018


	//----- nvinfo : EIATTR_SW_WAR
	.align		4
.L_59:
        /*0084*/ 	.byte	0x04, 0x36
        /*0086*/ 	.short	(.L_61 - .L_60)
.L_60:
        /*0088*/ 	.word	0x00000008
.L_61:


//--------------------- .nv.info._Z17multiply_num_vectPfS_fii --------------------------
	.section	.nv.info._Z17multiply_num_vectPfS_fii,"",@"SHT_CUDA_INFO"
	.sectionflags	@""
	.align	4


	//----- nvinfo : EIATTR_CUDA_API_VERSION
	.align		4
        /*0000*/ 	.byte	0x04, 0x37
        /*0002*/ 	.short	(.L_63 - .L_62)
.L_62:
        /*0004*/ 	.word	0x00000082


	//----- nvinfo : EIATTR_KPARAM_INFO
	.align		4
.L_63:
        /*0008*/ 	.byte	0x04, 0x17
        /*000a*/ 	.short	(.L_65 - .L_64)
.L_64:
        /*000c*/ 	.word	0x00000000
        /*0010*/ 	.short	0x0004
        /*0012*/ 	.short	0x0018
        /*0014*/ 	.byte	0x00, 0xf0, 0x11, 0x00


	//----- nvinfo : EIATTR_KPARAM_INFO
	.align		4
.L_65:
        /*0018*/ 	.byte	0x04, 0x17
        /*001a*/ 	.short	(.L_67 - .L_66)
.L_66:
        /*001c*/ 	.word	0x00000000
        /*0020*/ 	.short	0x0003
        /*0022*/ 	.short	0x0014
        /*0024*/ 	.byte	0x00, 0xf0, 0x11, 0x00


	//----- nvinfo : EIATTR_KPARAM_INFO
	.align		4
.L_67:
        /*0028*/ 	.byte	0x04, 0x17
        /*002a*/ 	.short	(.L_69 - .L_68)
.L_68:
        /*002c*/ 	.word	0x00000000
        /*0030*/ 	.short	0x0002
        /*0032*/ 	.short	0x0010
        /*0034*/ 	.byte	0x00, 0xf0, 0x11, 0x00


	//----- nvinfo : EIATTR_KPARAM_INFO
	.align		4
.L_69:
        /*0038*/ 	.byte	0x04, 0x17
        /*003a*/ 	.short	(.L_71 - .L_70)
.L_70:
        /*003c*/ 	.word	0x00000000
        /*0040*/ 	.short	0x0001
        /*0042*/ 	.short	0x0008
        /*0044*/ 	.byte	0x00, 0xf5, 0x21, 0x00


	//----- nvinfo : EIATTR_KPARAM_INFO
	.align		4
.L_71:
        /*0048*/ 	.byte	0x04, 0x17
        /*004a*/ 	.short	(.L_73 - .L_72)
.L_72:
        /*004c*/ 	.word	0x00000000
        /*0050*/ 	.short	0x0000
        /*0052*/ 	.short	0x0000
        /*0054*/ 	.byte	0x00, 0xf5, 0x21, 0x00


	//----- nvinfo : EIATTR_SPARSE_MMA_MASK
	.align		4
.L_73:
        /*0058*/ 	.byte	0x03, 0x50
        /*005a*/ 	.short	0x0000


	//----- nvinfo : EIATTR_MAXREG_COUNT
	.align		4
        /*005c*/ 	.byte	0x03, 0x1b
        /*005e*/ 	.short	0x00ff


	//----- nvinfo : EIATTR_MERCURY_ISA_VERSION
	.align		4
        /*0060*/ 	.byte	0x03, 0x5f
        /*0062*/ 	.short	0x0101


	//----- nvinfo : EIATTR_VRC_CTA_INIT_COUNT
	.align		4
        /*0064*/ 	.byte	0x02, 0x4a
	.zero		1
	.zero		1


	//----- nvinfo : EIATTR_EXIT_INSTR_OFFSETS
	.align		4
        /*0068*/ 	.byte	0x04, 0x1c
        /*006a*/ 	.short	(.L_75 - .L_74)


	//   ....[0]....
.L_74:
        /*006c*/ 	.word	0x00000090


	//   ....[1]....
        /*0070*/ 	.word	0x00000130


	//----- nvinfo : EIATTR_CBANK_PARAM_SIZE
	.align		4
.L_75:
        /*0074*/ 	.byte	0x03, 0x19
        /*0076*/ 	.short	0x001c


	//----- nvinfo : EIATTR_PARAM_CBANK
	.align		4
        /*0078*/ 	.byte	0x04, 0x0a
        /*007a*/ 	.short	(.L_77 - .L_76)
	.align		4
.L_76:
        /*007c*/ 	.word	index@(.nv.constant0._Z17multiply_num_vectPfS_fii)
        /*0080*/ 	.short	0x0380
        /*0082*/ 	.short	0x001c


	//----- nvinfo : EIATTR_SW_WAR
	.align		4
.L_77:
        /*0084*/ 	.byte	0x04, 0x36
        /*0086*/ 	.short	(.L_79 - .L_78)
.L_78:
        /*0088*/ 	.word	0x00000008
.L_79:


//--------------------- .nv.info._Z8multiplyPfS_S_iiii --------------------------
	.section	.nv.info._Z8multiplyPfS_S_iiii,"",@"SHT_CUDA_INFO"
	.sectionflags	@""
	.align	4


	//----- nvinfo : EIATTR_CUDA_API_VERSION
	.align		4
        /*0000*/ 	.byte	0x04, 0x37
        /*0002*/ 	.short	(.L_81 - .L_80)
.L_80:
        /*0004*/ 	.word	0x00000082


	//----- nvinfo : EIATTR_KPARAM_INFO
	.align		4
.L_81:
        /*0008*/ 	.byte	0x04, 0x17
        /*000a*/ 	.short	(.L_83 - .L_82)
.L_82:
        /*000c*/ 	.word	0x00000000
        /*0010*/ 	.short	0x0006
        /*0012*/ 	.short	0x0024
        /*0014*/ 	.byte	0x00, 0xf0, 0x11, 0x00


	//----- nvinfo : EIATTR_KPARAM_INFO
	.align		4
.L_83:
        /*0018*/ 	.byte	0x04, 0x17
        /*001a*/ 	.short	(.L_85 - .L_84)
.L_84:
        /*001c*/ 	.word	0x00000000
        /*0020*/ 	.short	0x0005
        /*0022*/ 	.short	0x0020
        /*0024*/ 	.byte	0x00, 0xf0, 0x11, 0x00


	//----- nvinfo : EIATTR_KPARAM_INFO
	.align		4
.L_85:
        /*0028*/ 	.byte	0x04, 0x17
        /*002a*/ 	.short	(.L_87 - .L_86)
.L_86:
        /*002c*/ 	.word	0x00000000
        /*0030*/ 	.short	0x0004
        /*0032*/ 	.short	0x001c
        /*0034*/ 	.byte	0x00, 0xf0, 0x11, 0x00


	//----- nvinfo : EIATTR_KPARAM_INFO
	.align		4
.L_87:
        /*0038*/ 	.byte	0x04, 0x17
        /*003a*/ 	.short	(.L_89 - .L_88)
.L_88:
        /*003c*/ 	.word	0x00000000
        /*0040*/ 	.short	0x0003
        /*0042*/ 	.short	0x0018
        /*0044*/ 	.byte	0x00, 0xf0, 0x11, 0x00


	//----- nvinfo : EIATTR_KPARAM_INFO
	.align		4
.L_89:
        /*0048*/ 	.byte	0x04, 0x17
        /*004a*/ 	.short	(.L_91 - .L_90)
.L_90:
        /*004c*/ 	.word	0x00000000
        /*0050*/ 	.short	0x0002
        /*0052*/ 	.short	0x0010
        /*0054*/ 	.byte	0x00, 0xf5, 0x21, 0x00


	//----- nvinfo : EIATTR_KPARAM_INFO
	.align		4
.L_91:
        /*0058*/ 	.byte	0x04, 0x17
        /*005a*/ 	.short	(.L_93 - .L_92)
.L_92:
        /*005c*/ 	.word	0x00000000
        /*0060*/ 	.short	0x0001
        /*0062*/ 	.short	0x0008
        /*0064*/ 	.byte	0x00, 0xf5, 0x21, 0x00


	//----- nvinfo : EIATTR_KPARAM_INFO
	.align		4
.L_93:
        /*0068*/ 	.byte	0x04, 0x17
        /*006a*/ 	.short	(.L_95 - .L_94)
.L_94:
        /*006c*/ 	.word	0x00000000
        /*0070*/ 	.short	0x0000
        /*0072*/ 	.short	0x0000
        /*0074*/ 	.byte	0x00, 0xf5, 0x21, 0x00


	//----- nvinfo : EIATTR_SPARSE_MMA_MASK
	.align		4
.L_95:
        /*0078*/ 	.byte	0x03, 0x50
        /*007a*/ 	.short	0x0000


	//----- nvinfo : EIATTR_MAXREG_COUNT
	.align		4
        /*007c*/ 	.byte	0x03, 0x1b
        /*007e*/ 	.short	0x00ff


	//----- nvinfo : EIATTR_MERCURY_ISA_VERSION
	.align		4
        /*0080*/ 	.byte	0x03, 0x5f
        /*0082*/ 	.short	0x0101


	//----- nvinfo : EIATTR_VRC_CTA_INIT_COUNT
	.align		4
        /*0084*/ 	.byte	0x02, 0x4a
	.zero		1
	.zero		1


	//----- nvinfo : EIATTR_EXIT_INSTR_OFFSETS
	.align		4
        /*0088*/ 	.byte	0x04, 0x1c
        /*008a*/ 	.short	(.L_97 - .L_96)


	//   ....[0]....
.L_96:
        /*008c*/ 	.word	0x00000080


	//   ....[1]....
        /*0090*/ 	.word	0x00000160


	//----- nvinfo : EIATTR_CBANK_PARAM_SIZE
	.align		4
.L_97:
        /*0094*/ 	.byte	0x03, 0x19
        /*0096*/ 	.short	0x0028


	//----- nvinfo : EIATTR_PARAM_CBANK
	.align		4
        /*0098*/ 	.byte	0x04, 0x0a
        /*009a*/ 	.short	(.L_99 - .L_98)
	.align		4
.L_98:
        /*009c*/ 	.word	index@(.nv.constant0._Z8multiplyPfS_S_iiii)
        /*00a0*/ 	.short	0x0380
        /*00a2*/ 	.short	0x0028


	//----- nvinfo : EIATTR_SW_WAR
	.align		4
.L_99:
        /*00a4*/ 	.byte	0x04, 0x36
        /*00a6*/ 	.short	(.L_101 - .L_100)
.L_100:
        /*00a8*/ 	.word	0x00000008
.L_101:


//--------------------- .nv.callgraph             --------------------------
	.section	.nv.callgraph,"",@"SHT_CUDA_CALLGRAPH"
	.align	4
	.sectionentsize	8
	.align		4
        /*0000*/ 	.word	0x00000000
	.align		4
        /*0004*/ 	.word	0xffffffff
	.align		4
        /*0008*/ 	.word	0x00000000
	.align		4
        /*000c*/ 	.word	0xfffffffe
	.align		4
        /*0010*/ 	.word	0x00000000
	.align		4
        /*0014*/ 	.word	0xfffffffd
	.align		4
        /*0018*/ 	.word	0x00000000
	.align		4
        /*001c*/ 	.word	0xfffffffc


//--------------------- .text._Z9sum_elemsPfS_iiii --------------------------
	.section	.text._Z9sum_elemsPfS_iiii,"ax",@progbits
	.align	128
        .global         _Z9sum_elemsPfS_iiii
        .type           _Z9sum_elemsPfS_iiii,@function
        .size           _Z9sum_elemsPfS_iiii,(.L_x_8 - _Z9sum_elemsPfS_iiii)
        .other          _Z9sum_elemsPfS_iiii,@"STO_CUDA_ENTRY STV_DEFAULT"
_Z9sum_elemsPfS_iiii:
.text._Z9sum_elemsPfS_iiii:
[----:B------:R-:W-:Y:S01]  /*0000*/  LDC R1, c[0x0][0x37c] ;  /* 0x0000df00ff017b82 */ /* 0x000fe20000000800 */
[----:B------:R-:W0:Y:S07]  /*0010*/  S2R R3, SR_TID.X ;  /* 0x0000000000037919 */ /* 0x000e2e0000002100 */
[----:B------:R-:W0:Y:S01]  /*0020*/  S2UR UR4, SR_CTAID.X ;  /* 0x00000000000479c3 */ /* 0x000e220000002500 */
[----:B------:R-:W1:Y:S01]  /*0030*/  LDCU.64 UR6, c[0x0][0x390] ;  /* 0x00007200ff0677ac */ /* 0x000e620008000a00 */
[----:B------:R-:W2:Y:S06]  /*0040*/  LDCU UR5, c[0x0][0x398] ;  /* 0x00007300ff0577ac */ /* 0x000eac0008000800 */
[----:B------:R-:W0:Y:S02]  /*0050*/  LDC R0, c[0x0][0x360] ;  /* 0x0000d800ff007b82 */ /* 0x000e240000000800 */
[----:B0-----:R-:W-:-:S05]  /*0060*/  IMAD R0, R0, UR4, R3 ;  /* 0x0000000400007c24 */ /* 0x001fca000f8e0203 */
[C---:B-1----:R-:W-:Y:S02]  /*0070*/  IADD3 R7, PT, PT, R0.reuse, UR6, RZ ;  /* 0x0000000600077c10 */ /* 0x042fe4000fffe0ff */
[----:B--2---:R-:W-:Y:S02]  /*0080*/  IADD3 R9, PT, PT, R0, UR5, RZ ;  /* 0x0000000500097c10 */ /* 0x004fe4000fffe0ff */
[----:B------:R-:W-:-:S13]  /*0090*/  ISETP.GE.AND P0, PT, R7, UR7, PT ;  /* 0x0000000707007c0c */ /* 0x000fda000bf06270 */
[----:B------:R-:W-:Y:S05]  /*00a0*/  @P0 EXIT ;  /* 0x000000000000094d */ /* 0x000fea0003800000 */
[----:B------:R-:W0:Y:S01]  /*00b0*/  LDC.64 R4, c[0x0][0x380] ;  /* 0x0000e000ff047b82 */ /* 0x000e220000000a00 */
[----:B------:R-:W1:Y:S07]  /*00c0*/  LDCU.64 UR4, c[0x0][0x358] ;  /* 0x00006b00ff0477ac */ /* 0x000e6e0008000a00 */
[----:B------:R-:W2:Y:S01]  /*00d0*/  LDC.64 R2, c[0x0][0x388] ;  /* 0x0000e200ff027b82 */ /* 0x000ea20000000a00 */
[----:B0-----:R-:W-:-:S06]  /*00e0*/  IMAD.WIDE R4, R7, 0x4, R4 ;  /* 0x0000000407047825 */ /* 0x001fcc00078e0204 */
[----:B-1----:R-:W3:Y:S01]  /*00f0*/  LDG.E R5, desc[UR4][R4.64] ;  /* 0x0000000404057981 */ /* 0x002ee2000c1e1900 */
[----:B--2---:R-:W-:-:S05]  /*0100*/  IMAD.WIDE R2, R9, 0x4, R2 ;  /* 0x0000000409027825 */ /* 0x004fca00078e0202 */
[----:B------:R-:W3:Y:S02]  /*0110*/  LDG.E R0, desc[UR4][R2.64] ;  /* 0x0000000402007981 */ /* 0x000ee4000c1e1900 */
[----:B---3--:R-:W-:-:S05]  /*0120*/  FADD R7, R0, R5 ;  /* 0x0000000500077221 */ /* 0x008fca0000000000 */
[----:B------:R-:W-:Y:S01]  /*0130*/  STG.E desc[UR4][R2.64], R7 ;  /* 0x0000000702007986 */ /* 0x000fe2000c101904 */
[----:B------:R-:W-:Y:S05]  /*0140*/  EXIT ;  /* 0x000000000000794d */ /* 0x000fea0003800000 */
.L_x_0:
[----:B------:R-:W-:-:S00]  /*0150*/  BRA `(.L_x_0) ;  /* 0xfffffffc00fc7947 */ /* 0x000fc0000383ffff */
[----:B------:R-:W-:-:S00]  /*0160*/  NOP ;  /* 0x0000000000007918 */ /* 0x000fc00000000000 */
        /* <DEDUP_REMOVED lines=9> */
.L_x_8:


//--------------------- .text._Z3sumPfS_ii        --------------------------
	.section	.text._Z3sumPfS_ii,"ax",@progbits
	.align	128
        .global         _Z3sumPfS_ii
        .type           _Z3sumPfS_ii,@function
        .size           _Z3sumPfS_ii,(.L_x_9 - _Z3sumPfS_ii)
        .other          _Z3sumPfS_ii,@"STO_CUDA_ENTRY STV_DEFAULT"
_Z3sumPfS_ii:
.text._Z3sumPfS_ii:
[----:B------:R-:W-:Y:S01]  /*0000*/  LDC R1, c[0x0][0x37c] ;  /* 0x0000df00ff017b82 */ /* 0x000fe20000000800 */
[----:B------:R-:W0:Y:S07]  /*0010*/  S2R R0, SR_TID.X ;  /* 0x0000000000007919 */ /* 0x000e2e0000002100 */
[----:B------:R-:W0:Y:S01]  /*0020*/  S2UR UR4, SR_CTAID.X ;  /* 0x00000000000479c3 */ /* 0x000e220000002500 */
[----:B------:R-:W1:Y:S07]  /*0030*/  LDCU UR5, c[0x0][0x394] ;  /* 0x00007280ff0577ac */ /* 0x000e6e0008000800 */
[----:B------:R-:W0:Y:S02]  /*0040*/  LDC R5, c[0x0][0x360] ;  /* 0x0000d800ff057b82 */ /* 0x000e240000000800 */
[----:B0-----:R-:W-:-:S05]  /*0050*/  IMAD R5, R5, UR4, R0 ;  /* 0x0000000405057c24 */ /* 0x001fca000f8e0200 */
[----:B-1----:R-:W-:-:S13]  /*0060*/  ISETP.GE.AND P0, PT, R5, UR5, PT ;  /* 0x0000000505007c0c */ /* 0x002fda000bf06270 */
[----:B------:R-:W-:Y:S05]  /*0070*/  @P0 EXIT ;  /* 0x000000000000094d */ /* 0x000fea0003800000 */
[----:B------:R-:W0:Y:S01]  /*0080*/  LDC R9, c[0x0][0x390] ;  /* 0x0000e400ff097b82 */ /* 0x000e220000000800 */
[----:B------:R-:W-:Y:S01]  /*0090*/  SHF.L.U32 R0, R5, 0x4, RZ ;  /* 0x0000000405007819 */ /* 0x000fe200000006ff */
[----:B------:R-:W1:Y:S06]  /*00a0*/  LDCU.64 UR6, c[0x0][0x358] ;  /* 0x00006b00ff0677ac */ /* 0x000e6c0008000a00 */
[----:B------:R-:W2:Y:S01]  /*00b0*/  LDC.64 R2, c[0x0][0x388] ;  /* 0x0000e200ff027b82 */ /* 0x000ea20000000a00 */
[----:B0-----:R-:W-:-:S04]  /*00c0*/  VIADDMNMX R9, R0, 0x10, R9, PT ;  /* 0x0000001000097846 */ /* 0x001fc80003800109 */
[----:B------:R-:W-:Y:S01]  /*00d0*/  ISETP.GE.AND P0, PT, R0, R9, PT ;  /* 0x000000090000720c */ /* 0x000fe20003f06270 */
[----:B--2---:R-:W-:-:S05]  /*00e0*/  IMAD.WIDE R2, R5, 0x4, R2 ;  /* 0x0000000405027825 */ /* 0x004fca00078e0202 */
[----:B-1----:R0:W-:Y:S07]  /*00f0*/  STG.E desc[UR6][R2.64], RZ ;  /* 0x000000ff02007986 */ /* 0x0021ee000c101906 */
[----:B------:R-:W-:Y:S05]  /*0100*/  @P0 EXIT ;  /* 0x000000000000094d */ /* 0x000fea0003800000 */
[----:B------:R-:W-:Y:S01]  /*0110*/  LOP3.LUT P1, R4, R9, 0x3, RZ, 0xc0, !PT ;  /* 0x0000000309047812 */ /* 0x000fe2000782c0ff */
[----:B------:R-:W-:Y:S01]  /*0120*/  IMAD.IADD R5, R0, 0x1, -R9 ;  /* 0x0000000100057824 */ /* 0x000fe200078e0a09 */
[----:B------:R-:W-:Y:S01]  /*0130*/  BSSY.RECONVERGENT B0, `(.L_x_1) ;  /* 0x000000f000007945 */ /* 0x000fe20003800200 */
[----:B------:R-:W-:-:S03]  /*0140*/  HFMA2 R11, -RZ, RZ, 0, 0 ;  /* 0x00000000ff0b7431 */ /* 0x000fc600000001ff */
[----:B------:R-:W-:-:S07]  /*0150*/  ISETP.GT.U32.AND P0, PT, R5, -0x4, PT ;  /* 0xfffffffc0500780c */ /* 0x000fce0003f04070 */
[----:B------:R-:W-:Y:S06]  /*0160*/  @!P1 BRA `(.L_x_2) ;  /* 0x00000000002c9947 */ /* 0x000fec0003800000 */
[----:B------:R-:W1:Y:S01]  /*0170*/  LDC.64 R6, c[0x0][0x380] ;  /* 0x0000e000ff067b82 */ /* 0x000e620000000a00 */
[----:B------:R-:W-:Y:S01]  /*0180*/  IMAD.MOV R8, RZ, RZ, -R4 ;  /* 0x000000ffff087224 */ /* 0x000fe200078e0a04 */
[----:B------:R-:W-:-:S07]  /*0190*/  MOV R11, RZ ;  /* 0x000000ff000b7202 */ /* 0x000fce0000000f00 */
.L_x_3:
[----:B-1----:R-:W-:-:S06]  /*01a0*/  IMAD.WIDE R4, R0, 0x4, R6 ;  /* 0x0000000400047825 */ /* 0x002fcc00078e0206 */
[----:B--2---:R-:W2:Y:S01]  /*01b0*/  LDG.E R4, desc[UR6][R4.64] ;  /* 0x0000000604047981 */ /* 0x004ea2000c1e1900 */
[----:B------:R-:W-:Y:S01]  /*01c0*/  VIADD R8, R8, 0x1 ;  /* 0x0000000108087836 */ /* 0x000fe20000000000 */
[----:B------:R-:W-:-:S04]  /*01d0*/  IADD3 R0, PT, PT, R0, 0x1, RZ ;  /* 0x0000000100007810 */ /* 0x000fc80007ffe0ff */
[----:B------:R-:W-:Y:S01]  /*01e0*/  ISETP.NE.AND P1, PT, R8, RZ, PT ;  /* 0x000000ff0800720c */ /* 0x000fe20003f25270 */
[----:B--2---:R-:W-:-:S05]  /*01f0*/  FADD R11, R4, R11 ;  /* 0x0000000b040b7221 */ /* 0x004fca0000000000 */
[----:B------:R2:W-:Y:S07]  /*0200*/  STG.E desc[UR6][R2.64], R11 ;  /* 0x0000000b02007986 */ /* 0x0005ee000c101906 */
[----:B------:R-:W-:Y:S05]  /*0210*/  @P1 BRA `(.L_x_3) ;  /* 0xfffffffc00e01947 */ /* 0x000fea000383ffff */
.L_x_2:
[----:B------:R-:W-:Y:S05]  /*0220*/  BSYNC.RECONVERGENT B0 ;  /* 0x0000000000007941 */ /* 0x000fea0003800200 */
.L_x_1:
[----:B------:R-:W-:Y:S05]  /*0230*/  @P0 EXIT ;  /* 0x000000000000094d */ /* 0x000fea0003800000 */
[----:B------:R-:W1:Y:S01]  /*0240*/  LDCU.64 UR4, c[0x0][0x380] ;  /* 0x00007000ff0477ac */ /* 0x000e620008000a00 */
[----:B------:R-:W-:Y:S01]  /*0250*/  IMAD.IADD R9, R0, 0x1, -R9 ;  /* 0x0000000100097824 */ /* 0x000fe200078e0a09 */
[----:B-1----:R-:W-:-:S04]  /*0260*/  UIADD3 UR4, UP0, UPT, UR4, 0x8, URZ ;  /* 0x0000000804047890 */ /* 0x002fc8000ff1e0ff */
[----:B------:R-:W-:-:S12]  /*0270*/  UIADD3.X UR5, UPT, UPT, URZ, UR5, URZ, UP0, !UPT ;  /* 0x00000005ff057290 */ /* 0x000fd800087fe4ff */
.L_x_4:
[----:B------:R-:W-:Y:S01]  /*0280*/  MOV R4, UR4 ;  /* 0x0000000400047c02 */ /* 0x000fe20008000f00 */
[----:B------:R-:W-:-:S04]  /*0290*/  IMAD.U32 R5, RZ, RZ, UR5 ;  /* 0x00000005ff057e24 */ /* 0x000fc8000f8e00ff */
[----:B------:R-:W-:-:S05]  /*02a0*/  IMAD.WIDE R4, R0, 0x4, R4 ;  /* 0x0000000400047825 */ /* 0x000fca00078e0204 */
[----:B------:R-:W3:Y:S02]  /*02b0*/  LDG.E R6, desc[UR6][R4.64+-0x8] ;  /* 0xfffff80604067981 */ /* 0x000ee4000c1e1900 */
[----:B-1-3--:R-:W-:-:S05]  /*02c0*/  FADD R7, R6, R11 ;  /* 0x0000000b06077221 */ /* 0x00afca0000000000 */
[----:B------:R1:W-:Y:S04]  /*02d0*/  STG.E desc[UR6][R2.64], R7 ;  /* 0x0000000702007986 */ /* 0x0003e8000c101906 */
[----:B------:R-:W3:Y:S02]  /*02e0*/  LDG.E R6, desc[UR6][R4.64+-0x4] ;  /* 0xfffffc0604067981 */ /* 0x000ee4000c1e1900 */
[----:B---3--:R-:W-:-:S05]  /*02f0*/  FADD R13, R7, R6 ;  /* 0x00000006070d7221 */ /* 0x008fca0000000000 */
[----:B------:R1:W-:Y:S04]  /*0300*/  STG.E desc[UR6][R2.64], R13 ;  /* 0x0000000d02007986 */ /* 0x0003e8000c101906 */
[----:B------:R-:W3:Y:S02]  /*0310*/  LDG.E R6, desc[UR6][R4.64] ;  /* 0x0000000604067981 */ /* 0x000ee4000c1e1900 */
[----:B---3--:R-:W-:-:S05]  /*0320*/  FADD R15, R13, R6 ;  /* 0x000000060d0f7221 */ /* 0x008fca0000000000 */
[----:B------:R1:W-:Y:S04]  /*0330*/  STG.E desc[UR6][R2.64], R15 ;  /* 0x0000000f02007986 */ /* 0x0003e8000c101906 */
[----:B------:R-:W2:Y:S01]  /*0340*/  LDG.E R6, desc[UR6][R4.64+0x4] ;  /* 0x0000040604067981 */ /* 0x000ea2000c1e1900 */
[----:B------:R-:W-:Y:S02]  /*0350*/  IADD3 R9, PT, PT, R9, 0x4, RZ ;  /* 0x0000000409097810 */ /* 0x000fe40007ffe0ff */
[----:B------:R-:W-:Y:S02]  /*0360*/  IADD3 R0, PT, PT, R0, 0x4, RZ ;  /* 0x0000000400007810 */ /* 0x000fe40007ffe0ff */
[----:B------:R-:W-:Y:S01]  /*0370*/  ISETP.NE.AND P0, PT, R9, RZ, PT ;  /* 0x000000ff0900720c */ /* 0x000fe20003f05270 */
[----:B--2---:R-:W-:-:S05]  /*0380*/  FADD R11, R15, R6 ;  /* 0x000000060f0b7221 */ /* 0x004fca0000000000 */
[----:B------:R1:W-:Y:S07]  /*0390*/  STG.E desc[UR6][R2.64], R11 ;  /* 0x0000000b02007986 */ /* 0x0003ee000c101906 */
[----:B------:R-:W-:Y:S05]  /*03a0*/  @P0 BRA `(.L_x_4) ;  /* 0xfffffffc00b40947 */ /* 0x000fea000383ffff */
[----:B------:R-:W-:Y:S05]  /*03b0*/  EXIT ;  /* 0x000000000000794d */ /* 0x000fea0003800000 */
.L_x_5:
        /* <DEDUP_REMOVED lines=12> */
.L_x_9:


//--------------------- .text._Z17multiply_num_vectPfS_fii --------------------------
	.section	.text._Z17multiply_num_vectPfS_fii,"ax",@progbits
	.align	128
        .global         _Z17multiply_num_vectPfS_fii
        .type           _Z17multiply_num_vectPfS_fii,@function
        .size           _Z17multiply_num_vectPfS_fii,(.L_x_10 - _Z17multiply_num_vectPfS_fii)
        .other          _Z17multiply_num_vectPfS_fii,@"STO_CUDA_ENTRY STV_DEFAULT"
_Z17multiply_num_vectPfS_fii:
.text._Z17multiply_num_vectPfS_fii:
[----:B------:R-:W-:Y:S01]  /*0000*/  LDC R1, c[0x0][0x37c] ;  /* 0x0000df00ff017b82 */ /* 0x000fe20000000800 */
[----:B------:R-:W0:Y:S07]  /*0010*/  S2R R0, SR_TID.X ;  /* 0x0000000000007919 */ /* 0x000e2e0000002100 */
[----:B------:R-:W0:Y:S01]  /*0020*/  S2UR UR4, SR_CTAID.X ;  /* 0x00000000000479c3 */ /* 0x000e220000002500 */
[----:B------:R-:W1:Y:S01]  /*0030*/  LDCU UR5, c[0x0][0x394] ;  /* 0x00007280ff0577ac */ /* 0x000e620008000800 */
[----:B------:R-:W2:Y:S06]  /*0040*/  LDCU UR6, c[0x0][0x398] ;  /* 0x00007300ff0677ac */ /* 0x000eac0008000800 */
[----:B------:R-:W0:Y:S02]  /*0050*/  LDC R7, c[0x0][0x360] ;  /* 0x0000d800ff077b82 */ /* 0x000e240000000800 */
[----:B0-----:R-:W-:-:S05]  /*0060*/  IMAD R7, R7, UR4, R0 ;  /* 0x0000000407077c24 */ /* 0x001fca000f8e0200 */
[----:B-1----:R-:W-:-:S04]  /*0070*/  IADD3 R5, PT, PT, R7, UR5, RZ ;  /* 0x0000000507057c10 */ /* 0x002fc8000fffe0ff */
[----:B--2---:R-:W-:-:S13]  /*0080*/  ISETP.GE.AND P0, PT, R5, UR6, PT ;  /* 0x0000000605007c0c */ /* 0x004fda000bf06270 */
[----:B------:R-:W-:Y:S05]  /*0090*/  @P0 EXIT ;  /* 0x000000000000094d */ /* 0x000fea0003800000 */
[----:B------:R-:W0:Y:S01]  /*00a0*/  LDC.64 R2, c[0x0][0x380] ;  /* 0x0000e000ff027b82 */ /* 0x000e220000000a00 */
[----:B------:R-:W1:Y:S01]  /*00b0*/  LDCU.64 UR4, c[0x0][0x358] ;  /* 0x00006b00ff0477ac */ /* 0x000e620008000a00 */
[----:B------:R-:W2:Y:S01]  /*00c0*/  LDCU UR6, c[0x0][0x390] ;  /* 0x00007200ff0677ac */ /* 0x000ea20008000800 */
[----:B0-----:R-:W-:-:S05]  /*00d0*/  IMAD.WIDE R2, R5, 0x4, R2 ;  /* 0x0000000405027825 */ /* 0x001fca00078e0202 */
[----:B------:R-:W0:Y:S01]  /*00e0*/  LDC.64 R4, c[0x0][0x388] ;  /* 0x0000e200ff047b82 */ /* 0x000e220000000a00 */
[----:B-1----:R-:W2:Y:S01]  /*00f0*/  LDG.E R2, desc[UR4][R2.64] ;  /* 0x0000000402027981 */ /* 0x002ea2000c1e1900 */
[----:B0-----:R-:W-:-:S04]  /*0100*/  IMAD.WIDE R4, R7, 0x4, R4 ;  /* 0x0000000407047825 */ /* 0x001fc800078e0204 */
[----:B--2---:R-:W-:-:S05]  /*0110*/  FMUL R7, R2, UR6 ;  /* 0x0000000602077c20 */ /* 0x004fca0008400000 */
[----:B------:R-:W-:Y:S01]  /*0120*/  STG.E desc[UR4][R4.64], R7 ;  /* 0x0000000704007986 */ /* 0x000fe2000c101904 */
[----:B------:R-:W-:Y:S05]  /*0130*/  EXIT ;  /* 0x000000000000794d */ /* 0x000fea0003800000 */
.L_x_6:
        /* <DEDUP_REMOVED lines=12> */
.L_x_10:


//--------------------- .text._Z8multiplyPfS_S_iiii --------------------------
	.section	.text._Z8multiplyPfS_S_iiii,"ax",@progbits
	.align	128
        .global         _Z8multiplyPfS_S_iiii
        .type           _Z8multiplyPfS_S_iiii,@function
        .size           _Z8multiplyPfS_S_iiii,(.L_x_11 - _Z8multiplyPfS_S_iiii)
        .other          _Z8multiplyPfS_S_iiii,@"STO_CUDA_ENTRY STV_DEFAULT"
_Z8multiplyPfS_S_iiii:
.text._Z8multiplyPfS_S_iiii:
[----:B------:R-:W-:Y:S01]  /*0000*/  LDC R1, c[0x0][0x37c] ;  /* 0x0000df00ff017b82 */ /* 0x000fe20000000800 */
[----:B------:R-:W0:Y:S07]  /*0010*/  S2R R0, SR_TID.X ;  /* 0x0000000000007919 */ /* 0x000e2e0000002100 */
[----:B------:R-:W0:Y:S01]  /*0020*/  S2UR UR4, SR_CTAID.X ;  /* 0x00000000000479c3 */ /* 0x000e220000002500 */
[----:B------:R-:W1:Y:S07]  /*0030*/  LDCU.64 UR6, c[0x0][0x398] ;  /* 0x00007300ff0677ac */ /* 0x000e6e0008000a00 */
[----:B------:R-:W0:Y:S02]  /*0040*/  LDC R9, c[0x0][0x360] ;  /* 0x0000d800ff097b82 */ /* 0x000e240000000800 */
[----:B0-----:R-:W-:-:S05]  /*0050*/  IMAD R9, R9, UR4, R0 ;  /* 0x0000000409097c24 */ /* 0x001fca000f8e0200 */
[----:B-1----:R-:W-:-:S04]  /*0060*/  IADD3 R7, PT, PT, R9, UR6, RZ ;  /* 0x0000000609077c10 */ /* 0x002fc8000fffe0ff */
[----:B------:R-:W-:-:S13]  /*0070*/  ISETP.GE.AND P0, PT, R7, UR7, PT ;  /* 0x0000000707007c0c */ /* 0x000fda000bf06270 */
[----:B------:R-:W-:Y:S05]  /*0080*/  @P0 EXIT ;  /* 0x000000000000094d */ /* 0x000fea0003800000 */
[----:B------:R-:W0:Y:S01]  /*0090*/  LDC.64 R2, c[0x0][0x380] ;  /* 0x0000e000ff027b82 */ /* 0x000e220000000a00 */
[----:B------:R-:W1:Y:S01]  /*00a0*/  LDCU UR6, c[0x0][0x3a0] ;  /* 0x00007400ff0677ac */ /* 0x000e620008000800 */
[----:B------:R-:W2:Y:S06]  /*00b0*/  LDCU.64 UR4, c[0x0][0x358] ;  /* 0x00006b00ff0477ac */ /* 0x000eac0008000a00 */
[----:B------:R-:W3:Y:S01]  /*00c0*/  LDC.64 R4, c[0x0][0x388] ;  /* 0x0000e200ff047b82 */ /* 0x000ee20000000a00 */
[----:B-1----:R-:W-:Y:S01]  /*00d0*/  IADD3 R11, PT, PT, R9, UR6, RZ ;  /* 0x00000006090b7c10 */ /* 0x002fe2000fffe0ff */
[----:B0-----:R-:W-:-:S06]  /*00e0*/  IMAD.WIDE R2, R7, 0x4, R2 ;  /* 0x0000000407027825 */ /* 0x001fcc00078e0202 */
[----:B------:R-:W0:Y:S01]  /*00f0*/  LDC.64 R6, c[0x0][0x390] ;  /* 0x0000e400ff067b82 */ /* 0x000e220000000a00 */
[----:B--2---:R-:W2:Y:S01]  /*0100*/  LDG.E R2, desc[UR4][R2.64] ;  /* 0x0000000402027981 */ /* 0x004ea2000c1e1900 */
[----:B---3--:R-:W-:-:S06]  /*0110*/  IMAD.WIDE R4, R11, 0x4, R4 ;  /* 0x000000040b047825 */ /* 0x008fcc00078e0204 */
[----:B------:R-:W2:Y:S01]  /*0120*/  LDG.E R5, desc[UR4][R4.64] ;  /* 0x0000000404057981 */ /* 0x000ea2000c1e1900 */
[----:B0-----:R-:W-:-:S04]  /*0130*/  IMAD.WIDE R6, R9, 0x4, R6 ;  /* 0x0000000409067825 */ /* 0x001fc800078e0206 */
[----:B--2---:R-:W-:-:S05]  /*0140*/  FMUL R9, R2, R5 ;  /* 0x0000000502097220 */ /* 0x004fca0000400000 */
[----:B------:R-:W-:Y:S01]  /*0150*/  STG.E desc[UR4][R6.64], R9 ;  /* 0x0000000906007986 */ /* 0x000fe2000c101904 */
[----:B------:R-:W-:Y:S05]  /*0160*/  EXIT ;  /* 0x000000000000794d */ /* 0x000fea0003800000 */
.L_x_7:
        /* <DEDUP_REMOVED lines=9> */
.L_x_11:


//--------------------- .nv.shared.reserved.0     --------------------------
	.section	.nv.shared.reserved.0,"aw",@nobits
	.weak		__nv_reservedSMEM_offset_0_alias
	.size		__nv_reservedSMEM_offset_0_alias, 0, 64
	.other		__nv_reservedSMEM_offset_0_alias,@"STO_CUDA_RESERVED_SHARED STV_DEFAULT"
__nv_reservedSMEM_offset_0_alias:
	.zero		0
	.zero		64


//--------------------- .nv.constant0._Z9sum_elemsPfS_iiii --------------------------
	.section	.nv.constant0._Z9sum_elemsPfS_iiii,"a",@progbits
	.sectionflags	@""
	.align	4
.nv.constant0._Z9sum_elemsPfS_iiii:
	.zero		928


//--------------------- .nv.constant0._Z3sumPfS_ii --------------------------
	.section	.nv.constant0._Z3sumPfS_ii,"a",@progbits
	.sectionflags	@""
	.align	4
.nv.constant0._Z3sumPfS_ii:
	.zero		920


//--------------------- .nv.constant0._Z17multiply_num_vectPfS_fii --------------------------
	.section	.nv.constant0._Z17multiply_num_vectPfS_fii,"a",@progbits
	.sectionflags	@""
	.align	4
.nv.constant0._Z17multiply_num_vectPfS_fii:
	.zero		924


//--------------------- .nv.constant0._Z8multiplyPfS_S_iiii --------------------------
	.section	.nv.constant0._Z8multiplyPfS_S_iiii,"a",@progbits
	.sectionflags	@""
	.align	4
.nv.constant0._Z8multiplyPfS_S_iiii:
	.zero		936


//--------------------- SYMBOLS --------------------------

	.type		.nv.reservedSmem.offset0,@object
	.size		.nv.reservedSmem.offset0,0x4
